//
// Generated by NVIDIA NVVM Compiler
//
// Compiler Build ID: CL-36424714
// Cuda compilation tools, release 13.0, V13.0.88
// Based on NVVM 20.0.0
//

.version 9.0
.target sm_100
.address_size 64

.func  (.param .b32 func_retval0) _Z14funcion_wateluf
(
	.param .b32 _Z14funcion_wateluf_param_0
)
;
.func  (.param .b32 func_retval0) _Z12funcion_watef
(
	.param .b32 _Z12funcion_watef_param_0
)
;
.global .align 4 .b8 precalc_xorwow_matrix[102400];
.global .align 4 .b8 precalc_xorwow_offset_matrix[102400];
.global .align 4 .b8 mrg32k3aM1[2304];
.global .align 4 .b8 mrg32k3aM2[2304];
.global .align 4 .b8 mrg32k3aM1SubSeq[2016];
.global .align 4 .b8 mrg32k3aM2SubSeq[2016];
.global .align 4 .b8 mrg32k3aM1Seq[2304];
.global .align 4 .b8 mrg32k3aM2Seq[2304];
.const .align 8 .b8 __cr_lgamma_table[72];
.global .align 8 .u64 p_add_func = _Z14funcion_wateluf;
.global .align 8 .u64 p2_add_func = _Z12funcion_watef;

.func  (.param .b32 func_retval0) _Z14funcion_wateluf(
	.param .b32 _Z14funcion_wateluf_param_0
)
{
	.reg .b32 	%f<3>;

	ld.param.f32 	%f1, [_Z14funcion_wateluf_param_0];
	mul.f32 	%f2, %f1, 0f4640E400;
	st.param.f32 	[func_retval0], %f2;
	ret;

}
.func  (.param .b32 func_retval0) _Z12funcion_watef(
	.param .b32 _Z12funcion_watef_param_0
)
{
	.reg .b32 	%f<3>;

	ld.param.f32 	%f1, [_Z12funcion_watef_param_0];
	mul.f32 	%f2, %f1, 0f47543100;
	st.param.f32 	[func_retval0], %f2;
	ret;

}
	// .globl	_Z19applyFunctionScalarPf
.visible .entry _Z19applyFunctionScalarPf(
	.param .u64 .ptr .align 1 _Z19applyFunctionScalarPf_param_0
)
{
	.reg .b32 	%r<5>;
	.reg .b32 	%f<3>;
	.reg .b64 	%rd<5>;

	ld.param.u64 	%rd1, [_Z19applyFunctionScalarPf_param_0];
	cvta.to.global.u64 	%rd2, %rd1;
	mov.u32 	%r1, %ctaid.x;
	mov.u32 	%r2, %ntid.x;
	mov.u32 	%r3, %tid.x;
	mad.lo.s32 	%r4, %r1, %r2, %r3;
	mul.wide.u32 	%rd3, %r4, 4;
	add.s64 	%rd4, %rd2, %rd3;
	ld.global.f32 	%f1, [%rd4];
	mul.f32 	%f2, %f1, 0f40400000;
	st.global.f32 	[%rd4], %f2;
	ret;

}
	// .globl	_Z6pruebaPPFffE
.visible .entry _Z6pruebaPPFffE(
	.param .u64 .ptr .align 1 _Z6pruebaPPFffE_param_0
)
{
	.reg .b64 	%rd<5>;

	ld.param.u64 	%rd1, [_Z6pruebaPPFffE_param_0];
	cvta.to.global.u64 	%rd2, %rd1;
	mov.u64 	%rd3, _Z14funcion_wateluf;
	st.global.u64 	[%rd2], %rd3;
	mov.u64 	%rd4, _Z12funcion_watef;
	st.global.u64 	[%rd2+8], %rd4;
	ret;

}
	// .globl	_Z22applyFunctionVectorialPfPFffE
.visible .entry _Z22applyFunctionVectorialPfPFffE(
	.param .u64 .ptr .align 1 _Z22applyFunctionVectorialPfPFffE_param_0,
	.param .u64 .ptr .align 1 _Z22applyFunctionVectorialPfPFffE_param_1
)
{
	.reg .b32 	%r<5>;
	.reg .b32 	%f<13>;
	.reg .b64 	%rd<6>;

	ld.param.u64 	%rd1, [_Z22applyFunctionVectorialPfPFffE_param_0];
	ld.param.u64 	%rd2, [_Z22applyFunctionVectorialPfPFffE_param_1];
	cvta.to.global.u64 	%rd3, %rd1;
	mov.u32 	%r1, %ctaid.x;
	mov.u32 	%r2, %ntid.x;
	mov.u32 	%r3, %tid.x;
	mad.lo.s32 	%r4, %r1, %r2, %r3;
	mul.wide.u32 	%rd4, %r4, 16;
	add.s64 	%rd5, %rd3, %rd4;
	ld.global.v4.f32 	{%f1, %f2, %f3, %f4}, [%rd5];
	{ // callseq 0, 0
	.param .b32 param0;
	st.param.f32 	[param0], %f1;
	.param .b32 retval0;
	prototype_0 : .callprototype (.param .b32 _) _ (.param .b32 _);
	call (retval0), 
	%rd2, 
	(
	param0
	)
	, prototype_0;
	ld.param.f32 	%f5, [retval0];
	} // callseq 0
	{ // callseq 1, 0
	.param .b32 param0;
	st.param.f32 	[param0], %f2;
	.param .b32 retval0;
	prototype_1 : .callprototype (.param .b32 _) _ (.param .b32 _);
	call (retval0), 
	%rd2, 
	(
	param0
	)
	, prototype_1;
	ld.param.f32 	%f7, [retval0];
	} // callseq 1
	{ // callseq 2, 0
	.param .b32 param0;
	st.param.f32 	[param0], %f3;
	.param .b32 retval0;
	prototype_2 : .callprototype (.param .b32 _) _ (.param .b32 _);
	call (retval0), 
	%rd2, 
	(
	param0
	)
	, prototype_2;
	ld.param.f32 	%f9, [retval0];
	} // callseq 2
	{ // callseq 3, 0
	.param .b32 param0;
	st.param.f32 	[param0], %f4;
	.param .b32 retval0;
	prototype_3 : .callprototype (.param .b32 _) _ (.param .b32 _);
	call (retval0), 
	%rd2, 
	(
	param0
	)
	, prototype_3;
	ld.param.f32 	%f11, [retval0];
	} // callseq 3
	st.global.v4.f32 	[%rd5], {%f5, %f7, %f9, %f11};
	ret;

}


// ===== COMPILED SASS (sm_100) =====

	.target	sm_100

	.elftype	@"ET_EXEC"


//--------------------- .note.nv.tkinfo           --------------------------
	.section	.note.nv.tkinfo,"",@"SHT_NOTE"
	.sectionflags	@"SHF_NOTE_NV_TKINFO"
	.tkinfo
        /*0018*/ 	.word	0x00000002
        /*0030*/ 	.string	""
        /*0030*/ 	.string	"ptxas"
        /*0030*/ 	.string	"Cuda compilation tools, release 13.0, V13.0.88"
        /*0030*/ 	.string	"Build cuda_13.0.r13.0/compiler.36424714_0"
        /*0030*/ 	.string	"-arch sm_100 -m 64 "



//--------------------- .note.nv.cuinfo           --------------------------
	.section	.note.nv.cuinfo,"",@"SHT_NOTE"
	.sectionflags	@"SHF_NOTE_NV_CUINFO"
        /*0018*/ 	.short	0x0002
        /*001a*/ 	.short	0x0064
        /*001c*/ 	.short	0x0082
	.zero		2


//--------------------- .nv.info                  --------------------------
	.section	.nv.info,"",@"SHT_CUDA_INFO"
	.align	4


	//----- nvinfo : EIATTR_REGCOUNT
	.align		4
        /*0000*/ 	.byte	0x04, 0x2f
        /*0002*/ 	.short	(.L_12 - .L_11)
	.align		4
.L_11:
        /*0004*/ 	.word	index@(_Z19applyFunctionScalarPf)
        /*0008*/ 	.word	0x00000008


	//----- nvinfo : EIATTR_FRAME_SIZE
	.align		4
.L_12:
        /*000c*/ 	.byte	0x04, 0x11
        /*000e*/ 	.short	(.L_14 - .L_13)
	.align		4
.L_13:
        /*0010*/ 	.word	index@(_Z19applyFunctionScalarPf)
        /*0014*/ 	.word	0x00000000


	//----- nvinfo : EIATTR_REGCOUNT
	.align		4
.L_14:
        /*0018*/ 	.byte	0x04, 0x2f
        /*001a*/ 	.short	(.L_16 - .L_15)
	.align		4
.L_15:
        /*001c*/ 	.word	index@(_Z22applyFunctionVectorialPfPFffE)
        /*0020*/ 	.word	0x0000001a


	//----- nvinfo : EIATTR_FRAME_SIZE
	.align		4
.L_16:
        /*0024*/ 	.byte	0x04, 0x11
        /*0026*/ 	.short	(.L_18 - .L_17)
	.align		4
.L_17:
        /*0028*/ 	.word	index@($_Z22applyFunctionVectorialPfPFffE$_Z14funcion_wateluf)
        /*002c*/ 	.word	0x00000000


	//----- nvinfo : EIATTR_FRAME_SIZE
	.align		4
.L_18:
        /*0030*/ 	.byte	0x04, 0x11
        /*0032*/ 	.short	(.L_20 - .L_19)
	.align		4
.L_19:
        /*0034*/ 	.word	index@($_Z22applyFunctionVectorialPfPFffE$_Z12funcion_watef)
        /*0038*/ 	.word	0x00000000


	//----- nvinfo : EIATTR_FRAME_SIZE
	.align		4
.L_20:
        /*003c*/ 	.byte	0x04, 0x11
        /*003e*/ 	.short	(.L_22 - .L_21)
	.align		4
.L_21:
        /*0040*/ 	.word	index@(_Z22applyFunctionVectorialPfPFffE)
        /*0044*/ 	.word	0x00000000


	//----- nvinfo : EIATTR_REGCOUNT
	.align		4
.L_22:
        /*0048*/ 	.byte	0x04, 0x2f
        /*004a*/ 	.short	(.L_24 - .L_23)
	.align		4
.L_23:
        /*004c*/ 	.word	index@(_Z6pruebaPPFffE)
        /*0050*/ 	.word	0x00000018


	//----- nvinfo : EIATTR_FRAME_SIZE
	.align		4
.L_24:
        /*0054*/ 	.byte	0x04, 0x11
        /*0056*/ 	.short	(.L_26 - .L_25)
	.align		4
.L_25:
        /*0058*/ 	.word	index@($_Z6pruebaPPFffE$_Z14funcion_wateluf)
        /*005c*/ 	.word	0x00000000


	//----- nvinfo : EIATTR_FRAME_SIZE
	.align		4
.L_26:
        /*0060*/ 	.byte	0x04, 0x11
        /*0062*/ 	.short	(.L_28 - .L_27)
	.align		4
.L_27:
        /*0064*/ 	.word	index@($_Z6pruebaPPFffE$_Z12funcion_watef)
        /*0068*/ 	.word	0x00000000


	//----- nvinfo : EIATTR_FRAME_SIZE
	.align		4
.L_28:
        /*006c*/ 	.byte	0x04, 0x11
        /*006e*/ 	.short	(.L_30 - .L_29)
	.align		4
.L_29:
        /*0070*/ 	.word	index@(_Z6pruebaPPFffE)
        /*0074*/ 	.word	0x00000000


	//----- nvinfo : EIATTR_MIN_STACK_SIZE
	.align		4
.L_30:
        /*0078*/ 	.byte	0x04, 0x12
        /*007a*/ 	.short	(.L_32 - .L_31)
	.align		4
.L_31:
        /*007c*/ 	.word	index@(_Z6pruebaPPFffE)
        /*0080*/ 	.word	0x00000000


	//----- nvinfo : EIATTR_MIN_STACK_SIZE
	.align		4
.L_32:
        /*0084*/ 	.byte	0x04, 0x12
        /*0086*/ 	.short	(.L_34 - .L_33)
	.align		4
.L_33:
        /*0088*/ 	.word	index@(_Z22applyFunctionVectorialPfPFffE)
        /*008c*/ 	.word	0x00000000


	//----- nvinfo : EIATTR_MIN_STACK_SIZE
	.align		4
.L_34:
        /*0090*/ 	.byte	0x04, 0x12
        /*0092*/ 	.short	(.L_36 - .L_35)
	.align		4
.L_35:
        /*0094*/ 	.word	index@(_Z19applyFunctionScalarPf)
        /*0098*/ 	.word	0x00000000
.L_36:


//--------------------- .nv.compat                --------------------------
	.section	.nv.compat,"",@"SHT_CUDA_COMPAT_INFO"
	.align	4
        /*0000*/ 	.byte	0x02, 0x09, 0x00, 0x00, 0x02, 0x02, 0x01, 0x00, 0x02, 0x05, 0x05, 0x00, 0x03, 0x07, 0x01, 0x01
        /*0010*/ 	.byte	0x02, 0x03, 0x00, 0x00, 0x02, 0x06, 0x01, 0x00, 0x04, 0x0b, 0x08, 0x00, 0x09, 0x00, 0x00, 0x00
        /*0020*/ 	.byte	0x00, 0x00, 0x00, 0x00


//--------------------- .nv.info._Z6pruebaPPFffE  --------------------------
	.section	.nv.info._Z6pruebaPPFffE,"",@"SHT_CUDA_INFO"
	.sectionflags	@""
	.align	4


	//----- nvinfo : EIATTR_CUDA_API_VERSION
	.align		4
        /*0000*/ 	.byte	0x04, 0x37
        /*0002*/ 	.short	(.L_38 - .L_37)
.L_37:
        /*0004*/ 	.word	0x00000082


	//----- nvinfo : EIATTR_KPARAM_INFO
	.align		4
.L_38:
        /*0008*/ 	.byte	0x04, 0x17
        /*000a*/ 	.short	(.L_40 - .L_39)
.L_39:
        /*000c*/ 	.word	0x00000000
        /*0010*/ 	.short	0x0000
        /*0012*/ 	.short	0x0000
        /*0014*/ 	.byte	0x00, 0xf5, 0x21, 0x00


	//----- nvinfo : EIATTR_SPARSE_MMA_MASK
	.align		4
.L_40:
        /*0018*/ 	.byte	0x03, 0x50
        /*001a*/ 	.short	0x0000


	//----- nvinfo : EIATTR_MAXREG_COUNT
	.align		4
        /*001c*/ 	.byte	0x03, 0x1b
        /*001e*/ 	.short	0x00ff


	//----- nvinfo : EIATTR_MERCURY_ISA_VERSION
	.align		4
        /*0020*/ 	.byte	0x03, 0x5f
        /*0022*/ 	.short	0x0101


	//----- nvinfo : EIATTR_VRC_CTA_INIT_COUNT
	.align		4
        /*0024*/ 	.byte	0x02, 0x4a
	.zero		1
	.zero		1


	//----- nvinfo : EIATTR_EXIT_INSTR_OFFSETS
	.align		4
        /*0028*/ 	.byte	0x04, 0x1c
        /*002a*/ 	.short	(.L_42 - .L_41)


	//   ....[0]....
.L_41:
        /*002c*/ 	.word	0x00000090


	//----- nvinfo : EIATTR_CBANK_PARAM_SIZE
	.align		4
.L_42:
        /*0030*/ 	.byte	0x03, 0x19
        /*0032*/ 	.short	0x0008


	//----- nvinfo : EIATTR_PARAM_CBANK
	.align		4
        /*0034*/ 	.byte	0x04, 0x0a
        /*0036*/ 	.short	(.L_44 - .L_43)
	.align		4
.L_43:
        /*0038*/ 	.word	index@(.nv.constant0._Z6pruebaPPFffE)
        /*003c*/ 	.short	0x0380
        /*003e*/ 	.short	0x0008


	//----- nvinfo : EIATTR_SW_WAR
	.align		4
.L_44:
        /*0040*/ 	.byte	0x04, 0x36
        /*0042*/ 	.short	(.L_46 - .L_45)
.L_45:
        /*0044*/ 	.word	0x00000008
.L_46:


//--------------------- .nv.info._Z22applyFunctionVectorialPfPFffE --------------------------
	.section	.nv.info._Z22applyFunctionVectorialPfPFffE,"",@"SHT_CUDA_INFO"
	.sectionflags	@""
	.align	4


	//----- nvinfo : EIATTR_CUDA_API_VERSION
	.align		4
        /*0000*/ 	.byte	0x04, 0x37
        /*0002*/ 	.short	(.L_48 - .L_47)
.L_47:
        /*0004*/ 	.word	0x00000082


	//----- nvinfo : EIATTR_KPARAM_INFO
	.align		4
.L_48:
        /*0008*/ 	.byte	0x04, 0x17
        /*000a*/ 	.short	(.L_50 - .L_49)
.L_49:
        /*000c*/ 	.word	0x00000000
        /*0010*/ 	.short	0x0001
        /*0012*/ 	.short	0x0008
        /*0014*/ 	.byte	0x00, 0xf5, 0x21, 0x00


	//----- nvinfo : EIATTR_KPARAM_INFO
	.align		4
.L_50:
        /*0018*/ 	.byte	0x04, 0x17
        /*001a*/ 	.short	(.L_52 - .L_51)
.L_51:
        /*001c*/ 	.word	0x00000000
        /*0020*/ 	.short	0x0000
        /*0022*/ 	.short	0x0000
        /*0024*/ 	.byte	0x00, 0xf5, 0x21, 0x00


	//----- nvinfo : EIATTR_SPARSE_MMA_MASK
	.align		4
.L_52:
        /*0028*/ 	.byte	0x03, 0x50
        /*002a*/ 	.short	0x0000


	//----- nvinfo : EIATTR_MAXREG_COUNT
	.align		4
        /*002c*/ 	.byte	0x03, 0x1b
        /*002e*/ 	.short	0x00ff


	//----- nvinfo : EIATTR_MERCURY_ISA_VERSION
	.align		4
        /*0030*/ 	.byte	0x03, 0x5f
        /*0032*/ 	.short	0x0101


	//----- nvinfo : EIATTR_VRC_CTA_INIT_COUNT
	.align		4
        /*0034*/ 	.byte	0x02, 0x4a
	.zero		1
	.zero		1


	//----- nvinfo : EIATTR_EXIT_INSTR_OFFSETS
	.align		4
        /*0038*/ 	.byte	0x04, 0x1c
        /*003a*/ 	.short	(.L_54 - .L_53)


	//   ....[0]....
.L_53:
        /*003c*/ 	.word	0x00000260


	//----- nvinfo : EIATTR_CRS_STACK_SIZE
	.align		4
.L_54:
        /*0040*/ 	.byte	0x04, 0x1e
        /*0042*/ 	.short	(.L_56 - .L_55)
.L_55:
        /*0044*/ 	.word	0x00000000


	//----- nvinfo : EIATTR_CBANK_PARAM_SIZE
	.align		4
.L_56:
        /*0048*/ 	.byte	0x03, 0x19
        /*004a*/ 	.short	0x0010


	//----- nvinfo : EIATTR_PARAM_CBANK
	.align		4
        /*004c*/ 	.byte	0x04, 0x0a
        /*004e*/ 	.short	(.L_58 - .L_57)
	.align		4
.L_57:
        /*0050*/ 	.word	index@(.nv.constant0._Z22applyFunctionVectorialPfPFffE)
        /*0054*/ 	.short	0x0380
        /*0056*/ 	.short	0x0010


	//----- nvinfo : EIATTR_SW_WAR
	.align		4
.L_58:
        /*0058*/ 	.byte	0x04, 0x36
        /*005a*/ 	.short	(.L_60 - .L_59)
.L_59:
        /*005c*/ 	.word	0x00000008
.L_60:


//--------------------- .nv.info._Z19applyFunctionScalarPf --------------------------
	.section	.nv.info._Z19applyFunctionScalarPf,"",@"SHT_CUDA_INFO"
	.sectionflags	@""
	.align	4


	//----- nvinfo : EIATTR_CUDA_API_VERSION
	.align		4
        /*0000*/ 	.byte	0x04, 0x37
        /*0002*/ 	.short	(.L_62 - .L_61)
.L_61:
        /*0004*/ 	.word	0x00000082


	//----- nvinfo : EIATTR_KPARAM_INFO
	.align		4
.L_62:
        /*0008*/ 	.byte	0x04, 0x17
        /*000a*/ 	.short	(.L_64 - .L_63)
.L_63:
        /*000c*/ 	.word	0x00000000
        /*0010*/ 	.short	0x0000
        /*0012*/ 	.short	0x0000
        /*0014*/ 	.byte	0x00, 0xf5, 0x21, 0x00


	//----- nvinfo : EIATTR_SPARSE_MMA_MASK
	.align		4
.L_64:
        /*0018*/ 	.byte	0x03, 0x50
        /*001a*/ 	.short	0x0000


	//----- nvinfo : EIATTR_MAXREG_COUNT
	.align		4
        /*001c*/ 	.byte	0x03, 0x1b
        /*001e*/ 	.short	0x00ff


	//----- nvinfo : EIATTR_MERCURY_ISA_VERSION
	.align		4
        /*0020*/ 	.byte	0x03, 0x5f
        /*0022*/ 	.short	0x0101


	//----- nvinfo : EIATTR_VRC_CTA_INIT_COUNT
	.align		4
        /*0024*/ 	.byte	0x02, 0x4a
	.zero		1
	.zero		1


	//----- nvinfo : EIATTR_EXIT_INSTR_OFFSETS
	.align		4
        /*0028*/ 	.byte	0x04, 0x1c
        /*002a*/ 	.short	(.L_66 - .L_65)


	//   ....[0]....
.L_65:
        /*002c*/ 	.word	0x000000b0


	//----- nvinfo : EIATTR_CBANK_PARAM_SIZE
	.align		4
.L_66:
        /*0030*/ 	.byte	0x03, 0x19
        /*0032*/ 	.short	0x0008


	//----- nvinfo : EIATTR_PARAM_CBANK
	.align		4
        /*0034*/ 	.byte	0x04, 0x0a
        /*0036*/ 	.short	(.L_68 - .L_67)
	.align		4
.L_67:
        /*0038*/ 	.word	index@(.nv.constant0._Z19applyFunctionScalarPf)
        /*003c*/ 	.short	0x0380
        /*003e*/ 	.short	0x0008


	//----- nvinfo : EIATTR_SW_WAR
	.align		4
.L_68:
        /*0040*/ 	.byte	0x04, 0x36
        /*0042*/ 	.short	(.L_70 - .L_69)
.L_69:
        /*0044*/ 	.word	0x00000008
.L_70:


//--------------------- .nv.callgraph             --------------------------
	.section	.nv.callgraph,"",@"SHT_CUDA_CALLGRAPH"
	.align	4
	.sectionentsize	8
	.align		4
        /*0000*/ 	.word	0x00000000
	.align		4
        /*0004*/ 	.word	0xffffffff
	.align		4
        /*0008*/ 	.word	0x00000000
	.align		4
        /*000c*/ 	.word	0xfffffffe
	.align		4
        /*0010*/ 	.word	0x00000000
	.align		4
        /*0014*/ 	.word	0xfffffffd
	.align		4
        /*0018*/ 	.word	0x00000000
	.align		4
        /*001c*/ 	.word	0xfffffffc


//--------------------- .nv.constant4             --------------------------
	.section	.nv.constant4,"a",@progbits
	.align	8
	.align		8
.nv.constant4:
        /*0000*/ 	.dword	precalc_xorwow_matrix
	.align		8
        /*0008*/ 	.dword	precalc_xorwow_offset_matrix
	.align		8
        /*0010*/ 	.dword	mrg32k3aM1
	.align		8
        /*0018*/ 	.dword	mrg32k3aM2
	.align		8
        /*0020*/ 	.dword	mrg32k3aM1SubSeq
	.align		8
        /*0028*/ 	.dword	mrg32k3aM2SubSeq
	.align		8
        /*0030*/ 	.dword	mrg32k3aM1Seq
	.align		8
        /*0038*/ 	.dword	mrg32k3aM2Seq
	.align		8
        /*0040*/ 	.dword	p_add_func
	.align		8
        /*0048*/ 	.dword	p2_add_func


//--------------------- .nv.constant3             --------------------------
	.section	.nv.constant3,"a",@progbits
	.align	8
.nv.constant3:
	.type		__cr_lgamma_table,@object
	.size		__cr_lgamma_table,(.L_8 - __cr_lgamma_table)
__cr_lgamma_table:
        /*0000*/ 	.byte	0x00, 0x00, 0x00, 0x00, 0x00, 0x00, 0x00, 0x00, 0x00, 0x00, 0x00, 0x00, 0x00, 0x00, 0x00, 0x00
        /*0010*/ 	.byte	0xef, 0x39, 0xfa, 0xfe, 0x42, 0x2e, 0xe6, 0x3f, 0x02, 0x20, 0x2a, 0xfa, 0x0b, 0xab, 0xfc, 0x3f
        /*0020*/ 	.byte	0xf9, 0x2c, 0x92, 0x7c, 0xa7, 0x6c, 0x09, 0x40, 0xc9, 0x79, 0x44, 0x3c, 0x64, 0x26, 0x13, 0x40
        /*0030*/ 	.byte	0xca, 0x01, 0xcf, 0x3a, 0x27, 0x51, 0x1a, 0x40, 0x30, 0xcc, 0x2d, 0xf3, 0xe1, 0x0c, 0x21, 0x40
        /*0040*/ 	.byte	0x0d, 0xb7, 0xfc, 0x82, 0x8e, 0x35, 0x25, 0x40
.L_8:


//--------------------- .nv.constant2._Z6pruebaPPFffE --------------------------
	.section	.nv.constant2._Z6pruebaPPFffE,"a",@progbits
	.sectionflags	@""
	.align	4
.nv.constant2._Z6pruebaPPFffE:
        /*0000*/ 	.byte	0x01, 0x00, 0x00, 0x00, 0x00, 0x00, 0x00, 0x00, 0xc0, 0x00, 0x00, 0x00, 0x00, 0x00, 0x00, 0x00
        /*0010*/ 	.byte	0xa0, 0x00, 0x00, 0x00, 0x00, 0x00, 0x00, 0x00


//--------------------- .nv.constant2._Z22applyFunctionVectorialPfPFffE --------------------------
	.section	.nv.constant2._Z22applyFunctionVectorialPfPFffE,"a",@progbits
	.sectionflags	@""
	.align	4
.nv.constant2._Z22applyFunctionVectorialPfPFffE:
        /*0000*/ 	.byte	0x01, 0x00, 0x00, 0x00, 0x00, 0x00, 0x00, 0x00, 0x90, 0x02, 0x00, 0x00, 0x00, 0x00, 0x00, 0x00
        /*0010*/ 	.byte	0x70, 0x02, 0x00, 0x00, 0x00, 0x00, 0x00, 0x00


//--------------------- .text._Z6pruebaPPFffE     --------------------------
	.section	.text._Z6pruebaPPFffE,"ax",@progbits
	.align	128
        .global         _Z6pruebaPPFffE
        .type           _Z6pruebaPPFffE,@function
        .size           _Z6pruebaPPFffE,(.L_x_4 - _Z6pruebaPPFffE)
        .other          _Z6pruebaPPFffE,@"STO_CUDA_ENTRY STV_DEFAULT"
_Z6pruebaPPFffE:
.text._Z6pruebaPPFffE:
[----:B------:R-:W-:Y:S08]  /*0000*/  LDC R1, c[0x0][0x37c] ;  /* 0x0000df00ff017b82 */ /* 0x000ff00000000800 */
[----:B------:R-:W0:Y:S01]  /*0010*/  LDC.64 R2, c[0x0][0x380] ;  /* 0x0000e000ff027b82 */ /* 0x000e220000000a00 */
[----:B------:R-:W0:Y:S01]  /*0020*/  LDCU.64 UR4, c[0x0][0x358] ;  /* 0x00006b00ff0477ac */ /* 0x000e220008000a00 */
[----:B------:R-:W-:Y:S01]  /*0030*/  HFMA2 R4, -RZ, RZ, 0, 4.76837158203125e-07 ;  /* 0x00000008ff047431 */ /* 0x000fe200000001ff */
[----:B------:R-:W-:Y:S01]  /*0040*/  MOV R5, 0x0 ;  /* 0x0000000000057802 */ /* 0x000fe20000000f00 */
[----:B------:R-:W-:Y:S01]  /*0050*/  HFMA2 R6, -RZ, RZ, 0, 9.5367431640625e-07 ;  /* 0x00000010ff067431 */ /* 0x000fe200000001ff */
[----:B------:R-:W-:-:S03]  /*0060*/  MOV R7, 0x0 ;  /* 0x0000000000077802 */ /* 0x000fc60000000f00 */
[----:B0-----:R-:W-:Y:S04]  /*0070*/  STG.E.64 desc[UR4][R2.64], R4 ;  /* 0x0000000402007986 */ /* 0x001fe8000c101b04 */
[----:B------:R-:W-:Y:S01]  /*0080*/  STG.E.64 desc[UR4][R2.64+0x8], R6 ;  /* 0x0000080602007986 */ /* 0x000fe2000c101b04 */
[----:B------:R-:W-:Y:S05]  /*0090*/  EXIT ;  /* 0x000000000000794d */ /* 0x000fea0003800000 */
        .type           $_Z6pruebaPPFffE$_Z12funcion_watef,@function
        .size           $_Z6pruebaPPFffE$_Z12funcion_watef,($_Z6pruebaPPFffE$_Z14funcion_wateluf - $_Z6pruebaPPFffE$_Z12funcion_watef)
$_Z6pruebaPPFffE$_Z12funcion_watef:
[----:B------:R-:W-:Y:S01]  /*00a0*/  FMUL R4, R4, 54321 ;  /* 0x4754310004047820 */ /* 0x000fe20000400000 */
[----:B------:R-:W-:Y:S06]  /*00b0*/  RET.REL.NODEC R20 `(_Z6pruebaPPFffE) ;  /* 0xfffffffc14d07950 */ /* 0x000fec0003c3ffff */
        .type           $_Z6pruebaPPFffE$_Z14funcion_wateluf,@function
        .size           $_Z6pruebaPPFffE$_Z14funcion_wateluf,(.L_x_4 - $_Z6pruebaPPFffE$_Z14funcion_wateluf)
$_Z6pruebaPPFffE$_Z14funcion_wateluf:
[----:B------:R-:W-:Y:S01]  /*00c0*/  FMUL R4, R4, 12345 ;  /* 0x4640e40004047820 */ /* 0x000fe20000400000 */
[----:B------:R-:W-:Y:S06]  /*00d0*/  RET.REL.NODEC R20 `(_Z6pruebaPPFffE) ;  /* 0xfffffffc14c87950 */ /* 0x000fec0003c3ffff */
.L_x_0:
[----:B------:R-:W-:-:S00]  /*00e0*/  BRA `(.L_x_0) ;  /* 0xfffffffc00fc7947 */ /* 0x000fc0000383ffff */
[----:B------:R-:W-:-:S00]  /*00f0*/  NOP ;  /* 0x0000000000007918 */ /* 0x000fc00000000000 */
        /* <DEDUP_REMOVED lines=8> */
.L_x_4:


//--------------------- .text._Z22applyFunctionVectorialPfPFffE --------------------------
	.section	.text._Z22applyFunctionVectorialPfPFffE,"ax",@progbits
	.align	128
        .global         _Z22applyFunctionVectorialPfPFffE
        .type           _Z22applyFunctionVectorialPfPFffE,@function
        .size           _Z22applyFunctionVectorialPfPFffE,(.L_x_6 - _Z22applyFunctionVectorialPfPFffE)
        .other          _Z22applyFunctionVectorialPfPFffE,@"STO_CUDA_ENTRY STV_DEFAULT"
_Z22applyFunctionVectorialPfPFffE:
.text._Z22applyFunctionVectorialPfPFffE:
[----:B------:R-:W-:Y:S01]  /*0000*/  LDC R1, c[0x0][0x37c] ;  /* 0x0000df00ff017b82 */ /* 0x000fe20000000800 */
[----:B------:R-:W0:Y:S07]  /*0010*/  S2R R0, SR_TID.X ;  /* 0x0000000000007919 */ /* 0x000e2e0000002100 */
[----:B------:R-:W0:Y:S01]  /*0020*/  S2UR UR4, SR_CTAID.X ;  /* 0x00000000000479c3 */ /* 0x000e220000002500 */
[----:B------:R-:W1:Y:S07]  /*0030*/  LDCU.64 UR36, c[0x0][0x358] ;  /* 0x00006b00ff2477ac */ /* 0x000e6e0008000a00 */
[----:B------:R-:W0:Y:S08]  /*0040*/  LDC R3, c[0x0][0x360] ;  /* 0x0000d800ff037b82 */ /* 0x000e300000000800 */
[----:B------:R-:W2:Y:S01]  /*0050*/  LDC.64 R22, c[0x0][0x380] ;  /* 0x0000e000ff167b82 */ /* 0x000ea20000000a00 */
[----:B0-----:R-:W-:-:S04]  /*0060*/  IMAD R3, R3, UR4, R0 ;  /* 0x0000000403037c24 */ /* 0x001fc8000f8e0200 */
[----:B--2---:R-:W-:-:S05]  /*0070*/  IMAD.WIDE.U32 R22, R3, 0x10, R22 ;  /* 0x0000001003167825 */ /* 0x004fca00078e0016 */
[----:B-1----:R-:W2:Y:S01]  /*0080*/  LDG.E.128 R16, desc[UR36][R22.64] ;  /* 0x0000002416107981 */ /* 0x002ea2000c1e1d00 */
[----:B------:R-:W0:Y:S01]  /*0090*/  LDC R2, c[0x0][0x388] ;  /* 0x0000e200ff027b82 */ /* 0x000e220000000800 */
[----:B------:R-:W-:Y:S01]  /*00a0*/  MOV R20, 0xf0 ;  /* 0x000000f000147802 */ /* 0x000fe20000000f00 */
[----:B------:R-:W-:-:S06]  /*00b0*/  IMAD.MOV.U32 R21, RZ, RZ, 0x0 ;  /* 0x00000000ff157424 */ /* 0x000fcc00078e00ff */
[----:B0-----:R-:W0:Y:S02]  /*00c0*/  LDC.64 R2, c[0x2][R2] ;  /* 0x0080000002027b82 */ /* 0x001e240000000a00 */
[----:B0-2---:R-:W-:-:S07]  /*00d0*/  IMAD.MOV.U32 R4, RZ, RZ, R16 ;  /* 0x000000ffff047224 */ /* 0x005fce00078e0010 */
[----:B------:R-:W-:Y:S05]  /*00e0*/  CALL.REL.NOINC R2 `(_Z22applyFunctionVectorialPfPFffE) ;  /* 0xfffffffc02c47344 */ /* 0x000fea0003c3ffff */
[----:B------:R-:W0:Y:S01]  /*00f0*/  LDC R0, c[0x0][0x388] ;  /* 0x0000e200ff007b82 */ /* 0x000e220000000800 */
[----:B------:R-:W-:Y:S01]  /*0100*/  HFMA2 R21, -RZ, RZ, 0, 0 ;  /* 0x00000000ff157431 */ /* 0x000fe200000001ff */
[----:B------:R-:W-:Y:S01]  /*0110*/  MOV R16, R4 ;  /* 0x0000000400107202 */ /* 0x000fe20000000f00 */
[----:B------:R-:W-:Y:S01]  /*0120*/  IMAD.MOV.U32 R4, RZ, RZ, R17 ;  /* 0x000000ffff047224 */ /* 0x000fe200078e0011 */
[----:B------:R-:W-:-:S04]  /*0130*/  MOV R20, 0x160 ;  /* 0x0000016000147802 */ /* 0x000fc80000000f00 */
[----:B0-----:R0:W1:Y:S03]  /*0140*/  LDC.64 R2, c[0x2][R0] ;  /* 0x0080000000027b82 */ /* 0x0010660000000a00 */
[----:B01----:R-:W-:Y:S05]  /*0150*/  CALL.REL.NOINC R2 `(_Z22applyFunctionVectorialPfPFffE) ;  /* 0xfffffffc02a87344 */ /* 0x003fea0003c3ffff */
[----:B------:R-:W0:Y:S01]  /*0160*/  LDC R0, c[0x0][0x388] ;  /* 0x0000e200ff007b82 */ /* 0x000e220000000800 */
[----:B------:R-:W-:Y:S01]  /*0170*/  IMAD.MOV.U32 R17, RZ, RZ, R4 ;  /* 0x000000ffff117224 */ /* 0x000fe200078e0004 */
[----:B------:R-:W-:Y:S01]  /*0180*/  MOV R4, R18 ;  /* 0x0000001200047202 */ /* 0x000fe20000000f00 */
[----:B------:R-:W-:Y:S01]  /*0190*/  IMAD.MOV.U32 R21, RZ, RZ, 0x0 ;  /* 0x00000000ff157424 */ /* 0x000fe200078e00ff */
[----:B------:R-:W-:-:S04]  /*01a0*/  MOV R20, 0x1d0 ;  /* 0x000001d000147802 */ /* 0x000fc80000000f00 */
[----:B0-----:R0:W1:Y:S03]  /*01b0*/  LDC.64 R2, c[0x2][R0] ;  /* 0x0080000000027b82 */ /* 0x0010660000000a00 */
[----:B01----:R-:W-:Y:S05]  /*01c0*/  CALL.REL.NOINC R2 `(_Z22applyFunctionVectorialPfPFffE) ;  /* 0xfffffffc028c7344 */ /* 0x003fea0003c3ffff */
[----:B------:R-:W0:Y:S01]  /*01d0*/  LDC R0, c[0x0][0x388] ;  /* 0x0000e200ff007b82 */ /* 0x000e220000000800 */
[----:B------:R-:W-:Y:S01]  /*01e0*/  HFMA2 R21, -RZ, RZ, 0, 0 ;  /* 0x00000000ff157431 */ /* 0x000fe200000001ff */
[----:B------:R-:W-:Y:S01]  /*01f0*/  MOV R18, R4 ;  /* 0x0000000400127202 */ /* 0x000fe20000000f00 */
[----:B------:R-:W-:Y:S01]  /*0200*/  IMAD.MOV.U32 R4, RZ, RZ, R19 ;  /* 0x000000ffff047224 */ /* 0x000fe200078e0013 */
[----:B------:R-:W-:-:S04]  /*0210*/  MOV R20, 0x240 ;  /* 0x0000024000147802 */ /* 0x000fc80000000f00 */
[----:B0-----:R0:W1:Y:S03]  /*0220*/  LDC.64 R2, c[0x2][R0] ;  /* 0x0080000000027b82 */ /* 0x0010660000000a00 */
[----:B01----:R-:W-:Y:S05]  /*0230*/  CALL.REL.NOINC R2 `(_Z22applyFunctionVectorialPfPFffE) ;  /* 0xfffffffc02707344 */ /* 0x003fea0003c3ffff */
[----:B------:R-:W-:-:S05]  /*0240*/  MOV R19, R4 ;  /* 0x0000000400137202 */ /* 0x000fca0000000f00 */
[----:B------:R-:W-:Y:S01]  /*0250*/  STG.E.128 desc[UR36][R22.64], R16 ;  /* 0x0000001016007986 */ /* 0x000fe2000c101d24 */
[----:B------:R-:W-:Y:S05]  /*0260*/  EXIT ;  /* 0x000000000000794d */ /* 0x000fea0003800000 */
        .type           $_Z22applyFunctionVectorialPfPFffE$_Z12funcion_watef,@function
        .size           $_Z22applyFunctionVectorialPfPFffE$_Z12funcion_watef,($_Z22applyFunctionVectorialPfPFffE$_Z14funcion_wateluf - $_Z22applyFunctionVectorialPfPFffE$_Z12funcion_watef)
$_Z22applyFunctionVectorialPfPFffE$_Z12funcion_watef:
[----:B------:R-:W-:Y:S01]  /*0270*/  FMUL R4, R4, 54321 ;  /* 0x4754310004047820 */ /* 0x000fe20000400000 */
[----:B------:R-:W-:Y:S06]  /*0280*/  RET.REL.NODEC R20 `(_Z22applyFunctionVectorialPfPFffE) ;  /* 0xfffffffc145c7950 */ /* 0x000fec0003c3ffff */
        .type           $_Z22applyFunctionVectorialPfPFffE$_Z14funcion_wateluf,@function
        .size           $_Z22applyFunctionVectorialPfPFffE$_Z14funcion_wateluf,(.L_x_6 - $_Z22applyFunctionVectorialPfPFffE$_Z14funcion_wateluf)
$_Z22applyFunctionVectorialPfPFffE$_Z14funcion_wateluf:
[----:B------:R-:W-:Y:S01]  /*0290*/  FMUL R4, R4, 12345 ;  /* 0x4640e40004047820 */ /* 0x000fe20000400000 */
[----:B------:R-:W-:Y:S06]  /*02a0*/  RET.REL.NODEC R20 `(_Z22applyFunctionVectorialPfPFffE) ;  /* 0xfffffffc14547950 */ /* 0x000fec0003c3ffff */
.L_x_1:
        /* <DEDUP_REMOVED lines=13> */
.L_x_6:


//--------------------- .text._Z19applyFunctionScalarPf --------------------------
	.section	.text._Z19applyFunctionScalarPf,"ax",@progbits
	.align	128
        .global         _Z19applyFunctionScalarPf
        .type           _Z19applyFunctionScalarPf,@function
        .size           _Z19applyFunctionScalarPf,(.L_x_9 - _Z19applyFunctionScalarPf)
        .other          _Z19applyFunctionScalarPf,@"STO_CUDA_ENTRY STV_DEFAULT"
_Z19applyFunctionScalarPf:
.text._Z19applyFunctionScalarPf:
        /* <DEDUP_REMOVED lines=8> */
[----:B-1----:R-:W2:Y:S02]  /*0080*/  LDG.E R0, desc[UR4][R2.64] ;  /* 0x0000000402007981 */ /* 0x002ea4000c1e1900 */
[----:B--2---:R-:W-:-:S05]  /*0090*/  FMUL R5, R0, 3 ;  /* 0x4040000000057820 */ /* 0x004fca0000400000 */
[----:B------:R-:W-:Y:S01]  /*00a0*/  STG.E desc[UR4][R2.64], R5 ;  /* 0x0000000502007986 */ /* 0x000fe2000c101904 */
[----:B------:R-:W-:Y:S05]  /*00b0*/  EXIT ;  /* 0x000000000000794d */ /* 0x000fea0003800000 */
.L_x_2:
        /* <DEDUP_REMOVED lines=12> */
.L_x_9:


//--------------------- .nv.global.init           --------------------------
	.section	.nv.global.init,"aw",@progbits
	.align	8
.nv.global.init:
	.type		p_add_func,@object
	.size		p_add_func,(p2_add_func - p_add_func)
p_add_func:
        /*0000*/ 	.byte	0x08, 0x00, 0x00, 0x00, 0x00, 0x00, 0x00, 0x00
	.type		p2_add_func,@object
	.size		p2_add_func,(mrg32k3aM1SubSeq - p2_add_func)
p2_add_func:
        /*0008*/ 	.byte	0x10, 0x00, 0x00, 0x00, 0x00, 0x00, 0x00, 0x00
	.type		mrg32k3aM1SubSeq,@object
	.size		mrg32k3aM1SubSeq,(mrg32k3aM2SubSeq - mrg32k3aM1SubSeq)
mrg32k3aM1SubSeq:
        /*0010*/ 	.byte	0x0b, 0xcc, 0xee, 0x04, 0x73, 0x29, 0x8b, 0x6f, 0xf6, 0x53, 0x03, 0xf6, 0x23, 0xf6, 0xea, 0xda
        /* <DEDUP_REMOVED lines=125> */
	.type		mrg32k3aM2SubSeq,@object
	.size		mrg32k3aM2SubSeq,(mrg32k3aM1 - mrg32k3aM2SubSeq)
mrg32k3aM2SubSeq:
        /* <DEDUP_REMOVED lines=126> */
	.type		mrg32k3aM1,@object
	.size		mrg32k3aM1,(mrg32k3aM1Seq - mrg32k3aM1)
mrg32k3aM1:
        /* <DEDUP_REMOVED lines=144> */
	.type		mrg32k3aM1Seq,@object
	.size		mrg32k3aM1Seq,(mrg32k3aM2 - mrg32k3aM1Seq)
mrg32k3aM1Seq:
        /* <DEDUP_REMOVED lines=144> */
	.type		mrg32k3aM2,@object
	.size		mrg32k3aM2,(mrg32k3aM2Seq - mrg32k3aM2)
mrg32k3aM2:
        /* <DEDUP_REMOVED lines=144> */
	.type		mrg32k3aM2Seq,@object
	.size		mrg32k3aM2Seq,(precalc_xorwow_matrix - mrg32k3aM2Seq)
mrg32k3aM2Seq:
        /* <DEDUP_REMOVED lines=144> */
	.type		precalc_xorwow_matrix,@object
	.size		precalc_xorwow_matrix,(precalc_xorwow_offset_matrix - precalc_xorwow_matrix)
precalc_xorwow_matrix:
        /* <DEDUP_REMOVED lines=6400> */
	.type		precalc_xorwow_offset_matrix,@object
	.size		precalc_xorwow_offset_matrix,(.L_1 - precalc_xorwow_offset_matrix)
precalc_xorwow_offset_matrix:
        /* <DEDUP_REMOVED lines=6400> */
.L_1:


//--------------------- .nv.shared.reserved.0     --------------------------
	.section	.nv.shared.reserved.0,"aw",@nobits
	.weak		__nv_reservedSMEM_offset_0_alias
	.size		__nv_reservedSMEM_offset_0_alias, 0, 64
	.other		__nv_reservedSMEM_offset_0_alias,@"STO_CUDA_RESERVED_SHARED STV_DEFAULT"
__nv_reservedSMEM_offset_0_alias:
	.zero		0
	.zero		64


//--------------------- .nv.constant0._Z6pruebaPPFffE --------------------------
	.section	.nv.constant0._Z6pruebaPPFffE,"a",@progbits
	.sectionflags	@""
	.align	4
.nv.constant0._Z6pruebaPPFffE:
	.zero		904


//--------------------- .nv.constant0._Z22applyFunctionVectorialPfPFffE --------------------------
	.section	.nv.constant0._Z22applyFunctionVectorialPfPFffE,"a",@progbits
	.sectionflags	@""
	.align	4
.nv.constant0._Z22applyFunctionVectorialPfPFffE:
	.zero		912


//--------------------- .nv.constant0._Z19applyFunctionScalarPf --------------------------
	.section	.nv.constant0._Z19applyFunctionScalarPf,"a",@progbits
	.sectionflags	@""
	.align	4
.nv.constant0._Z19applyFunctionScalarPf:
	.zero		904


//--------------------- SYMBOLS --------------------------

	.type		.nv.reservedSmem.offset0,@object
	.size		.nv.reservedSmem.offset0,0x4
